	.headerflags	@"EF_CUDA_TEXMODE_UNIFIED EF_CUDA_64BIT_ADDRESS EF_CUDA_ACCELERATORS EF_CUDA_SM90 EF_CUDA_VIRTUAL_SM(EF_CUDA_SM90)"
	.elftype	@"ET_EXEC"


//--------------------- .nv.info                  --------------------------
	.section	.nv.info,"",@"SHT_CUDA_INFO"
	.align	4


	//----- nvinfo : EIATTR_REGCOUNT
	.align		4
        /*0000*/ 	.byte	0x04, 0x2f
        /*0002*/ 	.short	(.L_1 - .L_0)
	.align		4
.L_0:
        /*0004*/ 	.word	index@(triton_poi_fused_cat_81)
        /*0008*/ 	.word	0x0000000c


	//----- nvinfo : EIATTR_MIN_STACK_SIZE
	.align		4
.L_1:
        /*000c*/ 	.byte	0x04, 0x12
        /*000e*/ 	.short	(.L_3 - .L_2)
	.align		4
.L_2:
        /*0010*/ 	.word	index@(triton_poi_fused_cat_81)
        /*0014*/ 	.word	0x00000000


	//----- nvinfo : EIATTR_FRAME_SIZE
	.align		4
.L_3:
        /*0018*/ 	.byte	0x04, 0x11
        /*001a*/ 	.short	(.L_5 - .L_4)
	.align		4
.L_4:
        /*001c*/ 	.word	index@(triton_poi_fused_cat_81)
        /*0020*/ 	.word	0x00000000


	//----- nvinfo : EIATTR_MIN_STACK_SIZE
	.align		4
.L_5:
        /*0024*/ 	.byte	0x04, 0x12
        /*0026*/ 	.short	(.L_7 - .L_6)
	.align		4
.L_6:
        /*0028*/ 	.word	index@(triton_poi_fused_cat_81)
        /*002c*/ 	.word	0x00000000
.L_7:


//--------------------- .nv.info.triton_poi_fused_cat_81 --------------------------
	.section	.nv.info.triton_poi_fused_cat_81,"",@"SHT_CUDA_INFO"
	.sectionflags	@""
	.align	4


	//----- nvinfo : EIATTR_CUDA_API_VERSION
	.align		4
        /*0000*/ 	.byte	0x04, 0x37
        /*0002*/ 	.short	(.L_9 - .L_8)
.L_8:
        /*0004*/ 	.word	0x0000007c


	//----- nvinfo : EIATTR_KPARAM_INFO
	.align		4
.L_9:
        /*0008*/ 	.byte	0x04, 0x17
        /*000a*/ 	.short	(.L_11 - .L_10)
.L_10:
        /*000c*/ 	.word	0x00000000
        /*0010*/ 	.short	0x0002
        /*0012*/ 	.short	0x0010
        /*0014*/ 	.byte	0x00, 0xf0, 0x11, 0x00


	//----- nvinfo : EIATTR_KPARAM_INFO
	.align		4
.L_11:
        /*0018*/ 	.byte	0x04, 0x17
        /*001a*/ 	.short	(.L_13 - .L_12)
.L_12:
        /*001c*/ 	.word	0x00000000
        /*0020*/ 	.short	0x0001
        /*0022*/ 	.short	0x0008
        /*0024*/ 	.byte	0x00, 0xf4, 0x21, 0x00


	//----- nvinfo : EIATTR_KPARAM_INFO
	.align		4
.L_13:
        /*0028*/ 	.byte	0x04, 0x17
        /*002a*/ 	.short	(.L_15 - .L_14)
.L_14:
        /*002c*/ 	.word	0x00000000
        /*0030*/ 	.short	0x0000
        /*0032*/ 	.short	0x0000
        /*0034*/ 	.byte	0x00, 0xf4, 0x21, 0x00


	//----- nvinfo : EIATTR_SPARSE_MMA_MASK
	.align		4
.L_15:
        /*0038*/ 	.byte	0x03, 0x50
        /*003a*/ 	.short	0x0000


	//----- nvinfo : EIATTR_MAXREG_COUNT
	.align		4
        /*003c*/ 	.byte	0x03, 0x1b
        /*003e*/ 	.short	0x00ff


	//----- nvinfo : EIATTR_EXIT_INSTR_OFFSETS
	.align		4
        /*0040*/ 	.byte	0x04, 0x1c
        /*0042*/ 	.short	(.L_17 - .L_16)


	//   ....[0]....
.L_16:
        /*0044*/ 	.word	0x00000120


	//----- nvinfo : EIATTR_REQNTID
	.align		4
.L_17:
        /*0048*/ 	.byte	0x04, 0x10
        /*004a*/ 	.short	(.L_19 - .L_18)
.L_18:
        /*004c*/ 	.word	0x00000080
        /*0050*/ 	.word	0x00000001
        /*0054*/ 	.word	0x00000001


	//----- nvinfo : EIATTR_CBANK_PARAM_SIZE
	.align		4
.L_19:
        /*0058*/ 	.byte	0x03, 0x19
        /*005a*/ 	.short	0x0014


	//----- nvinfo : EIATTR_PARAM_CBANK
	.align		4
        /*005c*/ 	.byte	0x04, 0x0a
        /*005e*/ 	.short	(.L_21 - .L_20)
	.align		4
.L_20:
        /*0060*/ 	.word	index@(.nv.constant0.triton_poi_fused_cat_81)
        /*0064*/ 	.short	0x0210
        /*0066*/ 	.short	0x0014


	//----- nvinfo : EIATTR_SW_WAR
	.align		4
.L_21:
        /*0068*/ 	.byte	0x04, 0x36
        /*006a*/ 	.short	(.L_23 - .L_22)
.L_22:
        /*006c*/ 	.word	0x00000008
.L_23:


//--------------------- .nv.callgraph             --------------------------
	.section	.nv.callgraph,"",@"SHT_CUDA_CALLGRAPH"
	.align	4
	.sectionentsize	8
	.align		4
        /*0000*/ 	.word	0x00000000
	.align		4
        /*0004*/ 	.word	0xffffffff
	.align		4
        /*0008*/ 	.word	0x00000000
	.align		4
        /*000c*/ 	.word	0xfffffffe
	.align		4
        /*0010*/ 	.word	0x00000000
	.align		4
        /*0014*/ 	.word	0xfffffffd
	.align		4
        /*0018*/ 	.word	0x00000000
	.align		4
        /*001c*/ 	.word	0xfffffffc


//--------------------- .text.triton_poi_fused_cat_81 --------------------------
	.section	.text.triton_poi_fused_cat_81,"ax",@progbits
	.align	128
        .global         triton_poi_fused_cat_81
        .type           triton_poi_fused_cat_81,@function
        .size           triton_poi_fused_cat_81,(.L_x_1 - triton_poi_fused_cat_81)
        .other          triton_poi_fused_cat_81,@"STO_CUDA_ENTRY STV_DEFAULT"
triton_poi_fused_cat_81:
.text.triton_poi_fused_cat_81:
[----:B------:R-:W-:Y:S01]  /*0000*/  LDC R1, c[0x0][0x28] ;  /* 0x00000a00ff017b82 */ /* 0x000fe20000000800 */
[----:B------:R-:W1:Y:S07]  /*0010*/  S2R R0, SR_TID.X ;  /* 0x0000000000007919 */ /* 0x000e6e0000002100 */
[----:B------:R-:W2:Y:S01]  /*0020*/  LDC.64 R2, c[0x0][0x210] ;  /* 0x00008400ff027b82 */ /* 0x000ea20000000a00 */
[----:B------:R-:W-:Y:S01]  /*0030*/  ULDC.64 UR4, c[0x0][0x208] ;  /* 0x0000820000047ab9 */ /* 0x000fe20000000a00 */
[----:B------:R-:W3:Y:S06]  /*0040*/  S2R R7, SR_CTAID.X ;  /* 0x0000000000077919 */ /* 0x000eec0000002500 */
[----:B------:R-:W4:Y:S01]  /*0050*/  LDC.64 R4, c[0x0][0x218] ;  /* 0x00008600ff047b82 */ /* 0x000f220000000a00 */
[----:B-1----:R-:W-:-:S04]  /*0060*/  SHF.L.U32 R0, R0, 0x1, RZ ;  /* 0x0000000100007819 */ /* 0x002fc800000006ff */
[----:B------:R-:W-:-:S04]  /*0070*/  LOP3.LUT R0, R0, 0xfe, RZ, 0xc0, !PT ;  /* 0x000000fe00007812 */ /* 0x000fc800078ec0ff */
[----:B---3--:R-:W-:-:S05]  /*0080*/  LEA R7, R7, R0, 0x8 ;  /* 0x0000000007077211 */ /* 0x008fca00078e40ff */
[----:B--2---:R-:W-:-:S06]  /*0090*/  IMAD.WIDE R2, R7, 0x4, R2 ;  /* 0x0000000407027825 */ /* 0x004fcc00078e0202 */
[----:B------:R-:W2:Y:S01]  /*00a0*/  LDG.E.64 R2, desc[UR4][R2.64] ;  /* 0x0000000402027981 */ /* 0x000ea2000c1e1b00 */
[----:B------:R-:W-:-:S05]  /*00b0*/  IMAD.HI R0, R7, 0x2aaaaaab, RZ ;  /* 0x2aaaaaab07007827 */ /* 0x000fca00078e02ff */
[----:B------:R-:W-:-:S04]  /*00c0*/  SHF.R.U32.HI R9, RZ, 0x1f, R0 ;  /* 0x0000001fff097819 */ /* 0x000fc80000011600 */
[----:B------:R-:W-:-:S05]  /*00d0*/  LEA.HI.SX32 R0, R0, R9, 0x17 ;  /* 0x0000000900007211 */ /* 0x000fca00078fbaff */
[----:B------:R-:W-:-:S04]  /*00e0*/  IMAD R7, R0, -0xc00, R7 ;  /* 0xfffff40000077824 */ /* 0x000fc800078e0207 */
[----:B------:R-:W-:-:S04]  /*00f0*/  IMAD R7, R0, 0x15600, R7 ;  /* 0x0001560000077824 */ /* 0x000fc800078e0207 */
[----:B----4-:R-:W-:-:S05]  /*0100*/  IMAD.WIDE R4, R7, 0x4, R4 ;  /* 0x0000000407047825 */ /* 0x010fca00078e0204 */
[----:B--2---:R-:W-:Y:S01]  /*0110*/  STG.E.64 desc[UR4][R4.64], R2 ;  /* 0x0000000204007986 */ /* 0x004fe2000c101b04 */
[----:B------:R-:W-:Y:S05]  /*0120*/  EXIT ;  /* 0x000000000000794d */ /* 0x000fea0003800000 */
.L_x_0:
[----:B------:R-:W-:-:S00]  /*0130*/  BRA `(.L_x_0) ;  /* 0xfffffffc00fc7947 */ /* 0x000fc0000383ffff */
[----:B------:R-:W-:-:S00]  /*0140*/  NOP ;  /* 0x0000000000007918 */ /* 0x000fc00000000000 */
        /* <DEDUP_REMOVED lines=11> */
.L_x_1:


//--------------------- .nv.constant0.triton_poi_fused_cat_81 --------------------------
	.section	.nv.constant0.triton_poi_fused_cat_81,"a",@progbits
	.sectionflags	@""
	.align	4
.nv.constant0.triton_poi_fused_cat_81:
	.zero		548
